	.headerflags	@"EF_CUDA_TEXMODE_UNIFIED EF_CUDA_64BIT_ADDRESS EF_CUDA_ACCELERATORS EF_CUDA_SM90 EF_CUDA_VIRTUAL_SM(EF_CUDA_SM90)"
	.elftype	@"ET_EXEC"


//--------------------- .nv.info                  --------------------------
	.section	.nv.info,"",@"SHT_CUDA_INFO"
	.align	4


	//----- nvinfo : EIATTR_REGCOUNT
	.align		4
        /*0000*/ 	.byte	0x04, 0x2f
        /*0002*/ 	.short	(.L_1 - .L_0)
	.align		4
.L_0:
        /*0004*/ 	.word	index@(triton_poi_fused__unsafe_index_add_mul_sub_125)
        /*0008*/ 	.word	0x00000019


	//----- nvinfo : EIATTR_MIN_STACK_SIZE
	.align		4
.L_1:
        /*000c*/ 	.byte	0x04, 0x12
        /*000e*/ 	.short	(.L_3 - .L_2)
	.align		4
.L_2:
        /*0010*/ 	.word	index@(triton_poi_fused__unsafe_index_add_mul_sub_125)
        /*0014*/ 	.word	0x00000000


	//----- nvinfo : EIATTR_FRAME_SIZE
	.align		4
.L_3:
        /*0018*/ 	.byte	0x04, 0x11
        /*001a*/ 	.short	(.L_5 - .L_4)
	.align		4
.L_4:
        /*001c*/ 	.word	index@(triton_poi_fused__unsafe_index_add_mul_sub_125)
        /*0020*/ 	.word	0x00000000


	//----- nvinfo : EIATTR_MIN_STACK_SIZE
	.align		4
.L_5:
        /*0024*/ 	.byte	0x04, 0x12
        /*0026*/ 	.short	(.L_7 - .L_6)
	.align		4
.L_6:
        /*0028*/ 	.word	index@(triton_poi_fused__unsafe_index_add_mul_sub_125)
        /*002c*/ 	.word	0x00000000
.L_7:


//--------------------- .nv.info.triton_poi_fused__unsafe_index_add_mul_sub_125 --------------------------
	.section	.nv.info.triton_poi_fused__unsafe_index_add_mul_sub_125,"",@"SHT_CUDA_INFO"
	.sectionflags	@""
	.align	4


	//----- nvinfo : EIATTR_CUDA_API_VERSION
	.align		4
        /*0000*/ 	.byte	0x04, 0x37
        /*0002*/ 	.short	(.L_9 - .L_8)
.L_8:
        /*0004*/ 	.word	0x0000007c


	//----- nvinfo : EIATTR_KPARAM_INFO
	.align		4
.L_9:
        /*0008*/ 	.byte	0x04, 0x17
        /*000a*/ 	.short	(.L_11 - .L_10)
.L_10:
        /*000c*/ 	.word	0x00000000
        /*0010*/ 	.short	0x0006
        /*0012*/ 	.short	0x0030
        /*0014*/ 	.byte	0x00, 0xf0, 0x11, 0x00


	//----- nvinfo : EIATTR_KPARAM_INFO
	.align		4
.L_11:
        /*0018*/ 	.byte	0x04, 0x17
        /*001a*/ 	.short	(.L_13 - .L_12)
.L_12:
        /*001c*/ 	.word	0x00000000
        /*0020*/ 	.short	0x0005
        /*0022*/ 	.short	0x0028
        /*0024*/ 	.byte	0x00, 0xf4, 0x21, 0x00


	//----- nvinfo : EIATTR_KPARAM_INFO
	.align		4
.L_13:
        /*0028*/ 	.byte	0x04, 0x17
        /*002a*/ 	.short	(.L_15 - .L_14)
.L_14:
        /*002c*/ 	.word	0x00000000
        /*0030*/ 	.short	0x0004
        /*0032*/ 	.short	0x0020
        /*0034*/ 	.byte	0x00, 0xf4, 0x21, 0x00


	//----- nvinfo : EIATTR_KPARAM_INFO
	.align		4
.L_15:
        /*0038*/ 	.byte	0x04, 0x17
        /*003a*/ 	.short	(.L_17 - .L_16)
.L_16:
        /*003c*/ 	.word	0x00000000
        /*0040*/ 	.short	0x0003
        /*0042*/ 	.short	0x0018
        /*0044*/ 	.byte	0x00, 0xf4, 0x21, 0x00


	//----- nvinfo : EIATTR_KPARAM_INFO
	.align		4
.L_17:
        /*0048*/ 	.byte	0x04, 0x17
        /*004a*/ 	.short	(.L_19 - .L_18)
.L_18:
        /*004c*/ 	.word	0x00000000
        /*0050*/ 	.short	0x0002
        /*0052*/ 	.short	0x0010
        /*0054*/ 	.byte	0x00, 0xf4, 0x21, 0x00


	//----- nvinfo : EIATTR_KPARAM_INFO
	.align		4
.L_19:
        /*0058*/ 	.byte	0x04, 0x17
        /*005a*/ 	.short	(.L_21 - .L_20)
.L_20:
        /*005c*/ 	.word	0x00000000
        /*0060*/ 	.short	0x0001
        /*0062*/ 	.short	0x0008
        /*0064*/ 	.byte	0x00, 0xf4, 0x21, 0x00


	//----- nvinfo : EIATTR_KPARAM_INFO
	.align		4
.L_21:
        /*0068*/ 	.byte	0x04, 0x17
        /*006a*/ 	.short	(.L_23 - .L_22)
.L_22:
        /*006c*/ 	.word	0x00000000
        /*0070*/ 	.short	0x0000
        /*0072*/ 	.short	0x0000
        /*0074*/ 	.byte	0x00, 0xf4, 0x21, 0x00


	//----- nvinfo : EIATTR_SPARSE_MMA_MASK
	.align		4
.L_23:
        /*0078*/ 	.byte	0x03, 0x50
        /*007a*/ 	.short	0x0000


	//----- nvinfo : EIATTR_MAXREG_COUNT
	.align		4
        /*007c*/ 	.byte	0x03, 0x1b
        /*007e*/ 	.short	0x00ff


	//----- nvinfo : EIATTR_EXIT_INSTR_OFFSETS
	.align		4
        /*0080*/ 	.byte	0x04, 0x1c
        /*0082*/ 	.short	(.L_25 - .L_24)


	//   ....[0]....
.L_24:
        /*0084*/ 	.word	0x000004e0


	//----- nvinfo : EIATTR_REQNTID
	.align		4
.L_25:
        /*0088*/ 	.byte	0x04, 0x10
        /*008a*/ 	.short	(.L_27 - .L_26)
.L_26:
        /*008c*/ 	.word	0x00000080
        /*0090*/ 	.word	0x00000001
        /*0094*/ 	.word	0x00000001


	//----- nvinfo : EIATTR_CBANK_PARAM_SIZE
	.align		4
.L_27:
        /*0098*/ 	.byte	0x03, 0x19
        /*009a*/ 	.short	0x0034


	//----- nvinfo : EIATTR_PARAM_CBANK
	.align		4
        /*009c*/ 	.byte	0x04, 0x0a
        /*009e*/ 	.short	(.L_29 - .L_28)
	.align		4
.L_28:
        /*00a0*/ 	.word	index@(.nv.constant0.triton_poi_fused__unsafe_index_add_mul_sub_125)
        /*00a4*/ 	.short	0x0210
        /*00a6*/ 	.short	0x0034


	//----- nvinfo : EIATTR_SW_WAR
	.align		4
.L_29:
        /*00a8*/ 	.byte	0x04, 0x36
        /*00aa*/ 	.short	(.L_31 - .L_30)
.L_30:
        /*00ac*/ 	.word	0x00000008
.L_31:


//--------------------- .nv.callgraph             --------------------------
	.section	.nv.callgraph,"",@"SHT_CUDA_CALLGRAPH"
	.align	4
	.sectionentsize	8
	.align		4
        /*0000*/ 	.word	0x00000000
	.align		4
        /*0004*/ 	.word	0xffffffff
	.align		4
        /*0008*/ 	.word	0x00000000
	.align		4
        /*000c*/ 	.word	0xfffffffe
	.align		4
        /*0010*/ 	.word	0x00000000
	.align		4
        /*0014*/ 	.word	0xfffffffd
	.align		4
        /*0018*/ 	.word	0x00000000
	.align		4
        /*001c*/ 	.word	0xfffffffc


//--------------------- .text.triton_poi_fused__unsafe_index_add_mul_sub_125 --------------------------
	.section	.text.triton_poi_fused__unsafe_index_add_mul_sub_125,"ax",@progbits
	.align	128
        .global         triton_poi_fused__unsafe_index_add_mul_sub_125
        .type           triton_poi_fused__unsafe_index_add_mul_sub_125,@function
        .size           triton_poi_fused__unsafe_index_add_mul_sub_125,(.L_x_1 - triton_poi_fused__unsafe_index_add_mul_sub_125)
        .other          triton_poi_fused__unsafe_index_add_mul_sub_125,@"STO_CUDA_ENTRY STV_DEFAULT"
triton_poi_fused__unsafe_index_add_mul_sub_125:
.text.triton_poi_fused__unsafe_index_add_mul_sub_125:
[----:B------:R-:W-:Y:S01]  /*0000*/  LDC R1, c[0x0][0x28] ;  /* 0x00000a00ff017b82 */ /* 0x000fe20000000800 */
[----:B------:R-:W1:Y:S07]  /*0010*/  S2R R0, SR_TID.X ;  /* 0x0000000000007919 */ /* 0x000e6e0000002100 */
[----:B------:R-:W2:Y:S01]  /*0020*/  LDC.64 R14, c[0x0][0x210] ;  /* 0x00008400ff0e7b82 */ /* 0x000ea20000000a00 */
[----:B------:R-:W-:Y:S01]  /*0030*/  ULDC.64 UR4, c[0x0][0x208] ;  /* 0x0000820000047ab9 */ /* 0x000fe20000000a00 */
[----:B------:R-:W-:Y:S01]  /*0040*/  ULDC.64 UR6, c[0x0][0x220] ;  /* 0x0000880000067ab9 */ /* 0x000fe20000000a00 */
[----:B------:R-:W3:Y:S05]  /*0050*/  S2R R3, SR_CTAID.X ;  /* 0x0000000000037919 */ /* 0x000eea0000002500 */
[----:B------:R-:W4:Y:S01]  /*0060*/  LDC.64 R8, c[0x0][0x218] ;  /* 0x00008600ff087b82 */ /* 0x000f220000000a00 */
[----:B-1----:R-:W-:-:S05]  /*0070*/  IMAD.SHL.U32 R0, R0, 0x2, RZ ;  /* 0x0000000200007824 */ /* 0x002fca00078e00ff */
[----:B------:R-:W-:-:S05]  /*0080*/  LOP3.LUT R0, R0, 0xfe, RZ, 0xc0, !PT ;  /* 0x000000fe00007812 */ /* 0x000fca00078ec0ff */
[----:B---3--:R-:W-:-:S05]  /*0090*/  IMAD R0, R3, 0x100, R0 ;  /* 0x0000010003007824 */ /* 0x008fca00078e0200 */
[----:B------:R-:W-:-:S04]  /*00a0*/  SHF.R.S32.HI R5, RZ, 0x1f, R0 ;  /* 0x0000001fff057819 */ /* 0x000fc80000011400 */
[----:B------:R-:W-:-:S04]  /*00b0*/  LEA.HI R2, R5, R0, RZ, 0x5 ;  /* 0x0000000005027211 */ /* 0x000fc800078f28ff */
[----:B------:R-:W-:Y:S02]  /*00c0*/  SHF.R.S32.HI R4, RZ, 0x5, R2 ;  /* 0x00000005ff047819 */ /* 0x000fe40000011402 */
[----:B------:R-:W-:Y:S02]  /*00d0*/  LOP3.LUT R7, R2, 0xffffffe0, RZ, 0xc0, !PT ;  /* 0xffffffe002077812 */ /* 0x000fe400078ec0ff */
[----:B------:R-:W-:-:S04]  /*00e0*/  LEA.HI R5, R4, R4, RZ, 0x5 ;  /* 0x0000000404057211 */ /* 0x000fc800078f28ff */
[----:B------:R-:W-:-:S05]  /*00f0*/  LOP3.LUT R5, R5, 0xffffffe0, RZ, 0xc0, !PT ;  /* 0xffffffe005057812 */ /* 0x000fca00078ec0ff */
[----:B------:R-:W-:-:S04]  /*0100*/  IMAD.IADD R5, R4, 0x1, -R5 ;  /* 0x0000000104057824 */ /* 0x000fc800078e0a05 */
[----:B--2---:R-:W-:Y:S02]  /*0110*/  IMAD.WIDE R14, R5, 0x8, R14 ;  /* 0x00000008050e7825 */ /* 0x004fe400078e020e */
[----:B------:R-:W1:Y:S04]  /*0120*/  LDC.64 R4, c[0x0][0x228] ;  /* 0x00008a00ff047b82 */ /* 0x000e680000000a00 */
[----:B------:R-:W2:Y:S01]  /*0130*/  LDG.E.EL.64 R14, desc[UR4][R14.64] ;  /* 0x000000040e0e7981 */ /* 0x000ea2000c2e1b00 */
[----:B------:R-:W-:-:S04]  /*0140*/  IMAD.IADD R12, R0, 0x1, -R7 ;  /* 0x00000001000c7824 */ /* 0x000fc800078e0a07 */
[----:B----4-:R-:W-:-:S06]  /*0150*/  IMAD.WIDE R8, R12, 0x8, R8 ;  /* 0x000000080c087825 */ /* 0x010fcc00078e0208 */
[----:B------:R-:W3:Y:S01]  /*0160*/  LDG.E.EL.128 R8, desc[UR4][R8.64] ;  /* 0x0000000408087981 */ /* 0x000ee2000c2e1d00 */
[----:B-1----:R-:W-:-:S06]  /*0170*/  IMAD.WIDE R4, R12, 0x8, R4 ;  /* 0x000000080c047825 */ /* 0x002fcc00078e0204 */
[----:B------:R-:W4:Y:S01]  /*0180*/  LDG.E.EL.128 R4, desc[UR4][R4.64] ;  /* 0x0000000404047981 */ /* 0x000f22000c2e1d00 */
[----:B------:R-:W-:-:S04]  /*0190*/  SHF.R.S32.HI R3, RZ, 0x17, R3 ;  /* 0x00000017ff037819 */ /* 0x000fc80000011403 */
[----:B------:R-:W-:-:S04]  /*01a0*/  SGXT R3, R3, 0x1 ;  /* 0x000000010303781a */ /* 0x000fc80000000200 */
[----:B------:R-:W-:Y:S02]  /*01b0*/  LEA.HI R3, R3, R0, RZ, 0xa ;  /* 0x0000000003037211 */ /* 0x000fe400078f50ff */
[----:B--2---:R-:W-:-:S04]  /*01c0*/  SHF.R.U32.HI R13, RZ, 0x1b, R15 ;  /* 0x0000001bff0d7819 */ /* 0x004fc8000001160f */
[----:B------:R-:W-:-:S04]  /*01d0*/  LOP3.LUT R13, R13, 0x10, RZ, 0xc0, !PT ;  /* 0x000000100d0d7812 */ /* 0x000fc800078ec0ff */
[----:B------:R-:W-:Y:S02]  /*01e0*/  IADD3 R16, P0, R14, R13, RZ ;  /* 0x0000000d0e107210 */ /* 0x000fe40007f1e0ff */
[----:B---3--:R-:W-:-:S03]  /*01f0*/  SHF.R.U32.HI R19, RZ, 0x19, R9 ;  /* 0x00000019ff137819 */ /* 0x008fc60000011609 */
[----:B------:R-:W-:Y:S01]  /*0200*/  IMAD.X R13, RZ, RZ, R15, P0 ;  /* 0x000000ffff0d7224 */ /* 0x000fe200000e060f */
[----:B------:R-:W-:Y:S01]  /*0210*/  LEA R2, P0, R8, UR6, 0x2 ;  /* 0x0000000608027c11 */ /* 0x000fe2000f8010ff */
[----:B------:R-:W-:Y:S01]  /*0220*/  IMAD.SHL.U32 R14, R16, 0x40, RZ ;  /* 0x00000040100e7824 */ /* 0x000fe200078e00ff */
[----:B------:R-:W-:Y:S02]  /*0230*/  SHF.R.U32.HI R15, RZ, 0x19, R11 ;  /* 0x00000019ff0f7819 */ /* 0x000fe4000001160b */
[----:B------:R-:W-:Y:S02]  /*0240*/  LEA R17, P1, R10, UR6, 0x2 ;  /* 0x000000060a117c11 */ /* 0x000fe4000f8210ff */
[----:B------:R-:W-:Y:S02]  /*0250*/  LEA.HI.X R18, R8, UR7, R9, 0x2, P0 ;  /* 0x0000000708127c11 */ /* 0x000fe400080f1409 */
[----:B------:R-:W-:Y:S02]  /*0260*/  SHF.L.U64.HI R13, R16, 0x6, R13 ;  /* 0x00000006100d7819 */ /* 0x000fe4000001020d */
[----:B------:R-:W-:-:S02]  /*0270*/  LOP3.LUT R15, R15, 0x40, RZ, 0xc0, !PT ;  /* 0x000000400f0f7812 */ /* 0x000fc400078ec0ff */
[----:B----4-:R-:W-:Y:S02]  /*0280*/  LEA R9, P4, R4, UR6, 0x2 ;  /* 0x0000000604097c11 */ /* 0x010fe4000f8810ff */
[----:B------:R-:W-:Y:S02]  /*0290*/  LEA.HI.X R16, R10, UR7, R11, 0x2, P1 ;  /* 0x000000070a107c11 */ /* 0x000fe400088f140b */
[--C-:B------:R-:W-:Y:S02]  /*02a0*/  SHF.R.U32.HI R11, RZ, 0x19, R5.reuse ;  /* 0x00000019ff0b7819 */ /* 0x100fe40000011605 */
[----:B------:R-:W-:Y:S02]  /*02b0*/  LEA.HI.X R20, R4, UR7, R5, 0x2, P4 ;  /* 0x0000000704147c11 */ /* 0x000fe4000a0f1405 */
[----:B------:R-:W1:Y:S01]  /*02c0*/  LDC.64 R4, c[0x0][0x230] ;  /* 0x00008c00ff047b82 */ /* 0x000e620000000a00 */
[----:B------:R-:W-:Y:S02]  /*02d0*/  IADD3 R8, P2, P3, R14, R17, R15 ;  /* 0x000000110e087210 */ /* 0x000fe40007b5e00f */
[----:B------:R-:W-:-:S02]  /*02e0*/  LOP3.LUT R19, R19, 0x40, RZ, 0xc0, !PT ;  /* 0x0000004013137812 */ /* 0x000fc400078ec0ff */
[----:B------:R-:W-:Y:S02]  /*02f0*/  LEA R15, P4, R6, UR6, 0x2 ;  /* 0x00000006060f7c11 */ /* 0x000fe4000f8810ff */
[----:B------:R-:W-:Y:S02]  /*0300*/  SHF.R.U32.HI R10, RZ, 0x19, R7 ;  /* 0x00000019ff0a7819 */ /* 0x000fe40000011607 */
[----:B------:R-:W-:Y:S02]  /*0310*/  LOP3.LUT R11, R11, 0x40, RZ, 0xc0, !PT ;  /* 0x000000400b0b7812 */ /* 0x000fe400078ec0ff */
[----:B------:R-:W-:Y:S02]  /*0320*/  IADD3 R2, P0, P1, R14, R2, R19 ;  /* 0x000000020e027210 */ /* 0x000fe4000791e013 */
[----:B------:R-:W-:Y:S02]  /*0330*/  LEA.HI.X R22, R6, UR7, R7, 0x2, P4 ;  /* 0x0000000706167c11 */ /* 0x000fe4000a0f1407 */
[----:B------:R-:W-:-:S02]  /*0340*/  LOP3.LUT R7, R10, 0x40, RZ, 0xc0, !PT ;  /* 0x000000400a077812 */ /* 0x000fc400078ec0ff */
[C---:B------:R-:W-:Y:S02]  /*0350*/  IADD3 R6, P4, P5, R14.reuse, R9, R11 ;  /* 0x000000090e067210 */ /* 0x040fe40007d9e00b */
[----:B------:R-:W-:Y:S02]  /*0360*/  SHF.R.S32.HI R11, RZ, 0xa, R3 ;  /* 0x0000000aff0b7819 */ /* 0x000fe40000011403 */
[----:B------:R-:W-:Y:S02]  /*0370*/  IADD3.X R3, R13, R18, RZ, P0, P1 ;  /* 0x000000120d037210 */ /* 0x000fe400007e24ff */
[----:B------:R-:W-:Y:S01]  /*0380*/  IADD3 R10, P0, P1, R14, R15, R7 ;  /* 0x0000000f0e0a7210 */ /* 0x000fe2000791e007 */
[----:B------:R-:W-:Y:S01]  /*0390*/  IMAD.SHL.U32 R15, R11, 0x100, RZ ;  /* 0x000001000b0f7824 */ /* 0x000fe200078e00ff */
[C---:B------:R-:W-:Y:S02]  /*03a0*/  IADD3.X R9, R13.reuse, R16, RZ, P2, P3 ;  /* 0x000000100d097210 */ /* 0x040fe400017e64ff */
[----:B------:R-:W-:Y:S01]  /*03b0*/  IADD3.X R7, R13, R20, RZ, P4, P5 ;  /* 0x000000140d077210 */ /* 0x000fe200027ea4ff */
[----:B------:R-:W-:Y:S01]  /*03c0*/  IMAD.WIDE R2, R15, 0x4, R2 ;  /* 0x000000040f027825 */ /* 0x000fe200078e0202 */
[----:B------:R-:W-:-:S03]  /*03d0*/  IADD3.X R11, R13, R22, RZ, P0, P1 ;  /* 0x000000160d0b7210 */ /* 0x000fc600007e24ff */
[C---:B------:R-:W-:Y:S02]  /*03e0*/  IMAD.WIDE R8, R15.reuse, 0x4, R8 ;  /* 0x000000040f087825 */ /* 0x040fe400078e0208 */
[----:B------:R-:W2:Y:S02]  /*03f0*/  LDG.E.EL R3, desc[UR4][R2.64] ;  /* 0x0000000402037981 */ /* 0x000ea4000c2e1900 */
[C---:B------:R-:W-:Y:S02]  /*0400*/  IMAD.WIDE R6, R15.reuse, 0x4, R6 ;  /* 0x000000040f067825 */ /* 0x040fe400078e0206 */
[----:B------:R-:W3:Y:S02]  /*0410*/  LDG.E.EL R8, desc[UR4][R8.64] ;  /* 0x0000000408087981 */ /* 0x000ee4000c2e1900 */
[----:B------:R-:W-:Y:S02]  /*0420*/  IMAD.WIDE R10, R15, 0x4, R10 ;  /* 0x000000040f0a7825 */ /* 0x000fe400078e020a */
[----:B------:R-:W2:Y:S02]  /*0430*/  LDG.E.EL R6, desc[UR4][R6.64] ;  /* 0x0000000406067981 */ /* 0x000ea4000c2e1900 */
[----:B-1----:R-:W-:-:S02]  /*0440*/  IMAD.WIDE R4, R12, 0x4, R4 ;  /* 0x000000040c047825 */ /* 0x002fc400078e0204 */
[----:B------:R-:W3:Y:S01]  /*0450*/  LDG.E.EL R11, desc[UR4][R10.64] ;  /* 0x000000040a0b7981 */ /* 0x000ee2000c2e1900 */
[----:B------:R-:W1:Y:S03]  /*0460*/  LDC.64 R12, c[0x0][0x238] ;  /* 0x00008e00ff0c7b82 */ /* 0x000e660000000a00 */
[----:B------:R-:W4:Y:S01]  /*0470*/  LDG.E.EL.64 R4, desc[UR4][R4.64] ;  /* 0x0000000404047981 */ /* 0x000f22000c2e1b00 */
[----:B-1----:R-:W-:-:S04]  /*0480*/  IMAD.WIDE R12, R0, 0x4, R12 ;  /* 0x00000004000c7825 */ /* 0x002fc800078e020c */
[----:B--2---:R-:W-:Y:S01]  /*0490*/  FADD R14, -R3, R6 ;  /* 0x00000006030e7221 */ /* 0x004fe20000000100 */
[----:B---3--:R-:W-:-:S03]  /*04a0*/  FADD R15, -R8, R11 ;  /* 0x0000000b080f7221 */ /* 0x008fc60000000100 */
[----:B----4-:R-:W-:Y:S01]  /*04b0*/  FFMA R14, R4, R14, R3 ;  /* 0x0000000e040e7223 */ /* 0x010fe20000000003 */
[----:B------:R-:W-:-:S05]  /*04c0*/  FFMA R15, R5, R15, R8 ;  /* 0x0000000f050f7223 */ /* 0x000fca0000000008 */
[----:B------:R-:W-:Y:S01]  /*04d0*/  STG.E.64 desc[UR4][R12.64], R14 ;  /* 0x0000000e0c007986 */ /* 0x000fe2000c101b04 */
[----:B------:R-:W-:Y:S05]  /*04e0*/  EXIT ;  /* 0x000000000000794d */ /* 0x000fea0003800000 */
.L_x_0:
[----:B------:R-:W-:-:S00]  /*04f0*/  BRA `(.L_x_0) ;  /* 0xfffffffc00fc7947 */ /* 0x000fc0000383ffff */
[----:B------:R-:W-:-:S00]  /*0500*/  NOP ;  /* 0x0000000000007918 */ /* 0x000fc00000000000 */
[----:B------:R-:W-:-:S00]  /*0510*/  NOP ;  /* 0x0000000000007918 */ /* 0x000fc00000000000 */
[----:B------:R-:W-:-:S00]  /*0520*/  NOP ;  /* 0x0000000000007918 */ /* 0x000fc00000000000 */
[----:B------:R-:W-:-:S00]  /*0530*/  NOP ;  /* 0x0000000000007918 */ /* 0x000fc00000000000 */
[----:B------:R-:W-:-:S00]  /*0540*/  NOP ;  /* 0x0000000000007918 */ /* 0x000fc00000000000 */
[----:B------:R-:W-:-:S00]  /*0550*/  NOP ;  /* 0x0000000000007918 */ /* 0x000fc00000000000 */
[----:B------:R-:W-:-:S00]  /*0560*/  NOP ;  /* 0x0000000000007918 */ /* 0x000fc00000000000 */
[----:B------:R-:W-:-:S00]  /*0570*/  NOP ;  /* 0x0000000000007918 */ /* 0x000fc00000000000 */
.L_x_1:


//--------------------- .nv.constant0.triton_poi_fused__unsafe_index_add_mul_sub_125 --------------------------
	.section	.nv.constant0.triton_poi_fused__unsafe_index_add_mul_sub_125,"a",@progbits
	.sectionflags	@""
	.align	4
.nv.constant0.triton_poi_fused__unsafe_index_add_mul_sub_125:
	.zero		580
